//
// Generated by NVIDIA NVVM Compiler
//
// Compiler Build ID: CL-36424714
// Cuda compilation tools, release 13.0, V13.0.88
// Based on NVVM 20.0.0
//

.version 9.0
.target sm_100
.address_size 64

	// .globl	_Z16d_matvecProdCudaPfS_S_l
.extern .shared .align 16 .b8 l_x[];

.visible .entry _Z16d_matvecProdCudaPfS_S_l(
	.param .u64 .ptr .align 1 _Z16d_matvecProdCudaPfS_S_l_param_0,
	.param .u64 .ptr .align 1 _Z16d_matvecProdCudaPfS_S_l_param_1,
	.param .u64 .ptr .align 1 _Z16d_matvecProdCudaPfS_S_l_param_2,
	.param .u64 _Z16d_matvecProdCudaPfS_S_l_param_3
)
{
	.reg .pred 	%p<27>;
	.reg .b32 	%r<29>;
	.reg .b32 	%f<100>;
	.reg .b64 	%rd<68>;

	ld.param.u64 	%rd34, [_Z16d_matvecProdCudaPfS_S_l_param_0];
	ld.param.u64 	%rd31, [_Z16d_matvecProdCudaPfS_S_l_param_1];
	ld.param.u64 	%rd32, [_Z16d_matvecProdCudaPfS_S_l_param_2];
	ld.param.u64 	%rd33, [_Z16d_matvecProdCudaPfS_S_l_param_3];
	cvta.to.global.u64 	%rd1, %rd34;
	mul.lo.s64 	%rd2, %rd33, %rd33;
	mov.u32 	%r11, %ctaid.x;
	mov.u32 	%r1, %ntid.x;
	mov.u32 	%r2, %tid.x;
	mad.lo.s32 	%r12, %r11, %r1, %r2;
	cvt.u64.u32 	%rd3, %r12;
	setp.lt.s64 	%p1, %rd33, 1;
	mov.f32 	%f78, 0f00000000;
	@%p1 bra 	$L__BB0_45;
	cvt.u64.u32 	%rd4, %r2;
	shl.b32 	%r13, %r2, 2;
	mov.u32 	%r14, l_x;
	add.s32 	%r3, %r14, %r13;
	mul.lo.s64 	%rd5, %rd33, %rd3;
	cvt.u64.u32 	%rd6, %r1;
	and.b32  	%r15, %r1, 7;
	and.b32  	%r4, %r1, 3;
	and.b64  	%rd7, %rd6, 2040;
	add.s32 	%r5, %r15, -1;
	and.b32  	%r6, %r1, 1;
	cvta.to.global.u64 	%rd8, %rd31;
	mov.f32 	%f78, 0f00000000;
	mov.b64 	%rd61, 0;
$L__BB0_2:
	bar.sync 	0;
	add.s64 	%rd10, %rd61, %rd4;
	setp.ge.s64 	%p2, %rd10, %rd33;
	@%p2 bra 	$L__BB0_4;
	shl.b64 	%rd36, %rd10, 2;
	add.s64 	%rd37, %rd8, %rd36;
	ld.global.f32 	%f42, [%rd37];
	st.shared.f32 	[%r3], %f42;
$L__BB0_4:
	setp.lt.u32 	%p3, %r1, 8;
	bar.sync 	0;
	add.s64 	%rd11, %rd61, %rd5;
	mov.b64 	%rd66, 0;
	@%p3 bra 	$L__BB0_23;
	add.s64 	%rd39, %rd5, %rd61;
	add.s64 	%rd63, %rd39, 3;
	shl.b64 	%rd40, %rd11, 2;
	add.s64 	%rd41, %rd1, %rd40;
	add.s64 	%rd62, %rd41, 16;
	mov.u32 	%r17, l_x;
	add.s32 	%r28, %r17, 16;
	mov.u64 	%rd64, %rd7;
$L__BB0_6:
	.pragma "nounroll";
	add.s64 	%rd42, %rd63, -3;
	setp.ge.s64 	%p4, %rd42, %rd2;
	@%p4 bra 	$L__BB0_8;
	ld.global.f32 	%f44, [%rd62+-16];
	ld.shared.f32 	%f45, [%r28+-16];
	fma.rn.f32 	%f78, %f44, %f45, %f78;
$L__BB0_8:
	add.s64 	%rd43, %rd63, -2;
	setp.ge.s64 	%p5, %rd43, %rd2;
	@%p5 bra 	$L__BB0_10;
	ld.global.f32 	%f46, [%rd62+-12];
	ld.shared.f32 	%f47, [%r28+-12];
	fma.rn.f32 	%f78, %f46, %f47, %f78;
$L__BB0_10:
	add.s64 	%rd44, %rd63, -1;
	setp.ge.s64 	%p6, %rd44, %rd2;
	@%p6 bra 	$L__BB0_12;
	ld.global.f32 	%f48, [%rd62+-8];
	ld.shared.f32 	%f49, [%r28+-8];
	fma.rn.f32 	%f78, %f48, %f49, %f78;
$L__BB0_12:
	setp.ge.s64 	%p7, %rd63, %rd2;
	@%p7 bra 	$L__BB0_14;
	ld.global.f32 	%f50, [%rd62+-4];
	ld.shared.f32 	%f51, [%r28+-4];
	fma.rn.f32 	%f78, %f50, %f51, %f78;
$L__BB0_14:
	add.s64 	%rd45, %rd63, 1;
	setp.ge.s64 	%p8, %rd45, %rd2;
	@%p8 bra 	$L__BB0_16;
	ld.global.f32 	%f52, [%rd62];
	ld.shared.f32 	%f53, [%r28];
	fma.rn.f32 	%f78, %f52, %f53, %f78;
$L__BB0_16:
	add.s64 	%rd46, %rd63, 2;
	setp.ge.s64 	%p9, %rd46, %rd2;
	@%p9 bra 	$L__BB0_18;
	ld.global.f32 	%f54, [%rd62+4];
	ld.shared.f32 	%f55, [%r28+4];
	fma.rn.f32 	%f78, %f54, %f55, %f78;
$L__BB0_18:
	add.s64 	%rd47, %rd63, 3;
	setp.ge.s64 	%p10, %rd47, %rd2;
	@%p10 bra 	$L__BB0_20;
	ld.global.f32 	%f56, [%rd62+8];
	ld.shared.f32 	%f57, [%r28+8];
	fma.rn.f32 	%f78, %f56, %f57, %f78;
$L__BB0_20:
	add.s64 	%rd48, %rd63, 4;
	setp.ge.s64 	%p11, %rd48, %rd2;
	@%p11 bra 	$L__BB0_22;
	ld.global.f32 	%f58, [%rd62+12];
	ld.shared.f32 	%f59, [%r28+12];
	fma.rn.f32 	%f78, %f58, %f59, %f78;
$L__BB0_22:
	add.s64 	%rd64, %rd64, -8;
	add.s64 	%rd63, %rd63, 8;
	add.s64 	%rd62, %rd62, 32;
	add.s32 	%r28, %r28, 32;
	setp.ne.s64 	%p12, %rd64, 0;
	mov.u64 	%rd66, %rd7;
	@%p12 bra 	$L__BB0_6;
$L__BB0_23:
	and.b64  	%rd49, %rd6, 7;
	setp.eq.s64 	%p13, %rd49, 0;
	@%p13 bra 	$L__BB0_44;
	setp.lt.u32 	%p14, %r5, 3;
	@%p14 bra 	$L__BB0_34;
	add.s64 	%rd21, %rd11, %rd66;
	setp.ge.s64 	%p15, %rd21, %rd2;
	shl.b64 	%rd50, %rd21, 2;
	add.s64 	%rd22, %rd1, %rd50;
	cvt.u32.u64 	%r18, %rd66;
	shl.b32 	%r19, %r18, 2;
	mov.u32 	%r20, l_x;
	add.s32 	%r9, %r20, %r19;
	@%p15 bra 	$L__BB0_27;
	ld.global.f32 	%f61, [%rd22];
	ld.shared.f32 	%f62, [%r9];
	fma.rn.f32 	%f78, %f61, %f62, %f78;
$L__BB0_27:
	add.s64 	%rd51, %rd21, 1;
	setp.ge.s64 	%p16, %rd51, %rd2;
	@%p16 bra 	$L__BB0_29;
	ld.global.f32 	%f63, [%rd22+4];
	ld.shared.f32 	%f64, [%r9+4];
	fma.rn.f32 	%f78, %f63, %f64, %f78;
$L__BB0_29:
	add.s64 	%rd52, %rd21, 2;
	setp.ge.s64 	%p17, %rd52, %rd2;
	@%p17 bra 	$L__BB0_31;
	ld.global.f32 	%f65, [%rd22+8];
	ld.shared.f32 	%f66, [%r9+8];
	fma.rn.f32 	%f78, %f65, %f66, %f78;
$L__BB0_31:
	add.s64 	%rd53, %rd21, 3;
	setp.ge.s64 	%p18, %rd53, %rd2;
	@%p18 bra 	$L__BB0_33;
	ld.global.f32 	%f67, [%rd22+12];
	ld.shared.f32 	%f68, [%r9+12];
	fma.rn.f32 	%f78, %f67, %f68, %f78;
$L__BB0_33:
	add.s64 	%rd66, %rd66, 4;
$L__BB0_34:
	setp.eq.s32 	%p19, %r4, 0;
	@%p19 bra 	$L__BB0_44;
	setp.eq.s32 	%p20, %r4, 1;
	@%p20 bra 	$L__BB0_41;
	add.s64 	%rd25, %rd11, %rd66;
	setp.ge.s64 	%p21, %rd25, %rd2;
	shl.b64 	%rd54, %rd25, 2;
	add.s64 	%rd26, %rd1, %rd54;
	cvt.u32.u64 	%r21, %rd66;
	shl.b32 	%r22, %r21, 2;
	mov.u32 	%r23, l_x;
	add.s32 	%r10, %r23, %r22;
	@%p21 bra 	$L__BB0_38;
	ld.global.f32 	%f70, [%rd26];
	ld.shared.f32 	%f71, [%r10];
	fma.rn.f32 	%f78, %f70, %f71, %f78;
$L__BB0_38:
	add.s64 	%rd55, %rd25, 1;
	setp.ge.s64 	%p22, %rd55, %rd2;
	@%p22 bra 	$L__BB0_40;
	ld.global.f32 	%f72, [%rd26+4];
	ld.shared.f32 	%f73, [%r10+4];
	fma.rn.f32 	%f78, %f72, %f73, %f78;
$L__BB0_40:
	add.s64 	%rd66, %rd66, 2;
$L__BB0_41:
	setp.eq.s32 	%p23, %r6, 0;
	@%p23 bra 	$L__BB0_44;
	add.s64 	%rd29, %rd11, %rd66;
	setp.ge.s64 	%p24, %rd29, %rd2;
	@%p24 bra 	$L__BB0_44;
	shl.b64 	%rd56, %rd29, 2;
	add.s64 	%rd57, %rd1, %rd56;
	ld.global.f32 	%f74, [%rd57];
	cvt.u32.u64 	%r24, %rd66;
	shl.b32 	%r25, %r24, 2;
	mov.u32 	%r26, l_x;
	add.s32 	%r27, %r26, %r25;
	ld.shared.f32 	%f75, [%r27];
	fma.rn.f32 	%f78, %f74, %f75, %f78;
$L__BB0_44:
	add.s64 	%rd61, %rd61, %rd6;
	setp.lt.s64 	%p25, %rd61, %rd33;
	@%p25 bra 	$L__BB0_2;
$L__BB0_45:
	setp.le.s64 	%p26, %rd33, %rd3;
	@%p26 bra 	$L__BB0_47;
	cvta.to.global.u64 	%rd58, %rd32;
	shl.b64 	%rd59, %rd3, 2;
	add.s64 	%rd60, %rd58, %rd59;
	st.global.f32 	[%rd60], %f78;
$L__BB0_47:
	ret;

}


// ===== COMPILED SASS (sm_100) =====

	.target	sm_100

	.elftype	@"ET_EXEC"


//--------------------- .note.nv.tkinfo           --------------------------
	.section	.note.nv.tkinfo,"",@"SHT_NOTE"
	.sectionflags	@"SHF_NOTE_NV_TKINFO"
	.tkinfo
        /*0018*/ 	.word	0x00000002
        /*0030*/ 	.string	""
        /*0030*/ 	.string	"ptxas"
        /*0030*/ 	.string	"Cuda compilation tools, release 13.0, V13.0.88"
        /*0030*/ 	.string	"Build cuda_13.0.r13.0/compiler.36424714_0"
        /*0030*/ 	.string	"-arch sm_100 -m 64 "



//--------------------- .note.nv.cuinfo           --------------------------
	.section	.note.nv.cuinfo,"",@"SHT_NOTE"
	.sectionflags	@"SHF_NOTE_NV_CUINFO"
        /*0018*/ 	.short	0x0002
        /*001a*/ 	.short	0x0064
        /*001c*/ 	.short	0x0082
	.zero		2


//--------------------- .nv.info                  --------------------------
	.section	.nv.info,"",@"SHT_CUDA_INFO"
	.align	4


	//----- nvinfo : EIATTR_REGCOUNT
	.align		4
        /*0000*/ 	.byte	0x04, 0x2f
        /*0002*/ 	.short	(.L_1 - .L_0)
	.align		4
.L_0:
        /*0004*/ 	.word	index@(_Z16d_matvecProdCudaPfS_S_l)
        /*0008*/ 	.word	0x0000001d


	//----- nvinfo : EIATTR_FRAME_SIZE
	.align		4
.L_1:
        /*000c*/ 	.byte	0x04, 0x11
        /*000e*/ 	.short	(.L_3 - .L_2)
	.align		4
.L_2:
        /*0010*/ 	.word	index@(_Z16d_matvecProdCudaPfS_S_l)
        /*0014*/ 	.word	0x00000000


	//----- nvinfo : EIATTR_MIN_STACK_SIZE
	.align		4
.L_3:
        /*0018*/ 	.byte	0x04, 0x12
        /*001a*/ 	.short	(.L_5 - .L_4)
	.align		4
.L_4:
        /*001c*/ 	.word	index@(_Z16d_matvecProdCudaPfS_S_l)
        /*0020*/ 	.word	0x00000000
.L_5:


//--------------------- .nv.compat                --------------------------
	.section	.nv.compat,"",@"SHT_CUDA_COMPAT_INFO"
	.align	4
        /*0000*/ 	.byte	0x02, 0x09, 0x00, 0x00, 0x02, 0x02, 0x01, 0x00, 0x02, 0x05, 0x05, 0x00, 0x03, 0x07, 0x01, 0x01
        /*0010*/ 	.byte	0x02, 0x03, 0x00, 0x00, 0x02, 0x06, 0x01, 0x00, 0x04, 0x0b, 0x08, 0x00, 0x09, 0x00, 0x00, 0x00
        /*0020*/ 	.byte	0x00, 0x00, 0x00, 0x00


//--------------------- .nv.info._Z16d_matvecProdCudaPfS_S_l --------------------------
	.section	.nv.info._Z16d_matvecProdCudaPfS_S_l,"",@"SHT_CUDA_INFO"
	.sectionflags	@""
	.align	4


	//----- nvinfo : EIATTR_CUDA_API_VERSION
	.align		4
        /*0000*/ 	.byte	0x04, 0x37
        /*0002*/ 	.short	(.L_7 - .L_6)
.L_6:
        /*0004*/ 	.word	0x00000082


	//----- nvinfo : EIATTR_KPARAM_INFO
	.align		4
.L_7:
        /*0008*/ 	.byte	0x04, 0x17
        /*000a*/ 	.short	(.L_9 - .L_8)
.L_8:
        /*000c*/ 	.word	0x00000000
        /*0010*/ 	.short	0x0003
        /*0012*/ 	.short	0x0018
        /*0014*/ 	.byte	0x00, 0xf0, 0x21, 0x00


	//----- nvinfo : EIATTR_KPARAM_INFO
	.align		4
.L_9:
        /*0018*/ 	.byte	0x04, 0x17
        /*001a*/ 	.short	(.L_11 - .L_10)
.L_10:
        /*001c*/ 	.word	0x00000000
        /*0020*/ 	.short	0x0002
        /*0022*/ 	.short	0x0010
        /*0024*/ 	.byte	0x00, 0xf5, 0x21, 0x00


	//----- nvinfo : EIATTR_KPARAM_INFO
	.align		4
.L_11:
        /*0028*/ 	.byte	0x04, 0x17
        /*002a*/ 	.short	(.L_13 - .L_12)
.L_12:
        /*002c*/ 	.word	0x00000000
        /*0030*/ 	.short	0x0001
        /*0032*/ 	.short	0x0008
        /*0034*/ 	.byte	0x00, 0xf5, 0x21, 0x00


	//----- nvinfo : EIATTR_KPARAM_INFO
	.align		4
.L_13:
        /*0038*/ 	.byte	0x04, 0x17
        /*003a*/ 	.short	(.L_15 - .L_14)
.L_14:
        /*003c*/ 	.word	0x00000000
        /*0040*/ 	.short	0x0000
        /*0042*/ 	.short	0x0000
        /*0044*/ 	.byte	0x00, 0xf5, 0x21, 0x00


	//----- nvinfo : EIATTR_SPARSE_MMA_MASK
	.align		4
.L_15:
        /*0048*/ 	.byte	0x03, 0x50
        /*004a*/ 	.short	0x0000


	//----- nvinfo : EIATTR_MAXREG_COUNT
	.align		4
        /*004c*/ 	.byte	0x03, 0x1b
        /*004e*/ 	.short	0x00ff


	//----- nvinfo : EIATTR_NUM_BARRIERS
	.align		4
        /*0050*/ 	.byte	0x02, 0x4c
        /*0052*/ 	.byte	0x01
	.zero		1


	//----- nvinfo : EIATTR_MERCURY_ISA_VERSION
	.align		4
        /*0054*/ 	.byte	0x03, 0x5f
        /*0056*/ 	.short	0x0101


	//----- nvinfo : EIATTR_VRC_CTA_INIT_COUNT
	.align		4
        /*0058*/ 	.byte	0x02, 0x4a
	.zero		1
	.zero		1


	//----- nvinfo : EIATTR_EXIT_INSTR_OFFSETS
	.align		4
        /*005c*/ 	.byte	0x04, 0x1c
        /*005e*/ 	.short	(.L_17 - .L_16)


	//   ....[0]....
.L_16:
        /*0060*/ 	.word	0x00000d90


	//   ....[1]....
        /*0064*/ 	.word	0x00000de0


	//----- nvinfo : EIATTR_CRS_STACK_SIZE
	.align		4
.L_17:
        /*0068*/ 	.byte	0x04, 0x1e
        /*006a*/ 	.short	(.L_19 - .L_18)
.L_18:
        /*006c*/ 	.word	0x00000000


	//----- nvinfo : EIATTR_CBANK_PARAM_SIZE
	.align		4
.L_19:
        /*0070*/ 	.byte	0x03, 0x19
        /*0072*/ 	.short	0x0020


	//----- nvinfo : EIATTR_PARAM_CBANK
	.align		4
        /*0074*/ 	.byte	0x04, 0x0a
        /*0076*/ 	.short	(.L_21 - .L_20)
	.align		4
.L_20:
        /*0078*/ 	.word	index@(.nv.constant0._Z16d_matvecProdCudaPfS_S_l)
        /*007c*/ 	.short	0x0380
        /*007e*/ 	.short	0x0020


	//----- nvinfo : EIATTR_SW_WAR
	.align		4
.L_21:
        /*0080*/ 	.byte	0x04, 0x36
        /*0082*/ 	.short	(.L_23 - .L_22)
.L_22:
        /*0084*/ 	.word	0x00000008
.L_23:


//--------------------- .nv.callgraph             --------------------------
	.section	.nv.callgraph,"",@"SHT_CUDA_CALLGRAPH"
	.align	4
	.sectionentsize	8
	.align		4
        /*0000*/ 	.word	0x00000000
	.align		4
        /*0004*/ 	.word	0xffffffff
	.align		4
        /*0008*/ 	.word	0x00000000
	.align		4
        /*000c*/ 	.word	0xfffffffe
	.align		4
        /*0010*/ 	.word	0x00000000
	.align		4
        /*0014*/ 	.word	0xfffffffd
	.align		4
        /*0018*/ 	.word	0x00000000
	.align		4
        /*001c*/ 	.word	0xfffffffc


//--------------------- .text._Z16d_matvecProdCudaPfS_S_l --------------------------
	.section	.text._Z16d_matvecProdCudaPfS_S_l,"ax",@progbits
	.align	128
        .global         _Z16d_matvecProdCudaPfS_S_l
        .type           _Z16d_matvecProdCudaPfS_S_l,@function
        .size           _Z16d_matvecProdCudaPfS_S_l,(.L_x_9 - _Z16d_matvecProdCudaPfS_S_l)
        .other          _Z16d_matvecProdCudaPfS_S_l,@"STO_CUDA_ENTRY STV_DEFAULT"
_Z16d_matvecProdCudaPfS_S_l:
.text._Z16d_matvecProdCudaPfS_S_l:
[----:B------:R-:W-:Y:S01]  /*0000*/  LDC R1, c[0x0][0x37c] ;  /* 0x0000df00ff017b82 */ /* 0x000fe20000000800 */
[----:B------:R-:W0:Y:S01]  /*0010*/  LDCU.64 UR6, c[0x0][0x398] ;  /* 0x00007300ff0677ac */ /* 0x000e220008000a00 */
[----:B------:R-:W1:Y:S06]  /*0020*/  S2R R0, SR_TID.X ;  /* 0x0000000000007919 */ /* 0x000e6c0000002100 */
[----:B------:R-:W1:Y:S01]  /*0030*/  S2UR UR4, SR_CTAID.X ;  /* 0x00000000000479c3 */ /* 0x000e620000002500 */
[----:B------:R-:W-:Y:S01]  /*0040*/  IMAD.MOV.U32 R6, RZ, RZ, RZ ;  /* 0x000000ffff067224 */ /* 0x000fe200078e00ff */
[----:B------:R-:W2:Y:S06]  /*0050*/  LDCU.64 UR8, c[0x0][0x358] ;  /* 0x00006b00ff0877ac */ /* 0x000eac0008000a00 */
[----:B------:R-:W1:Y:S01]  /*0060*/  LDC R7, c[0x0][0x360] ;  /* 0x0000d800ff077b82 */ /* 0x000e620000000800 */
[----:B0-----:R-:W-:-:S04]  /*0070*/  UISETP.GE.U32.AND UP0, UPT, UR6, 0x1, UPT ;  /* 0x000000010600788c */ /* 0x001fc8000bf06070 */
[----:B------:R-:W-:Y:S01]  /*0080*/  UISETP.GE.AND.EX UP0, UPT, UR7, URZ, UPT, UP0 ;  /* 0x000000ff0700728c */ /* 0x000fe2000bf06300 */
[----:B-1----:R-:W-:-:S08]  /*0090*/  IMAD R8, R7, UR4, R0 ;  /* 0x0000000407087c24 */ /* 0x002fd0000f8e0200 */
[----:B--2---:R-:W-:Y:S05]  /*00a0*/  BRA.U !UP0, `(.L_x_0) ;  /* 0x0000000d08307547 */ /* 0x004fea000b800000 */
[----:B------:R-:W0:Y:S01]  /*00b0*/  S2UR UR5, SR_CgaCtaId ;  /* 0x00000000000579c3 */ /* 0x000e220000008800 */
[----:B------:R-:W-:Y:S01]  /*00c0*/  UIMAD UR4, UR7, UR6, URZ ;  /* 0x00000006070472a4 */ /* 0x000fe2000f8e02ff */
[C---:B------:R-:W-:Y:S01]  /*00d0*/  LOP3.LUT R2, R7.reuse, 0x7, RZ, 0xc0, !PT ;  /* 0x0000000707027812 */ /* 0x040fe200078ec0ff */
[----:B------:R-:W-:Y:S01]  /*00e0*/  UIMAD.WIDE.U32 UR10, UR6, UR6, URZ ;  /* 0x00000006060a72a5 */ /* 0x000fe2000f8e00ff */
[C---:B------:R-:W-:Y:S01]  /*00f0*/  LOP3.LUT R18, R7.reuse, 0x3, RZ, 0xc0, !PT ;  /* 0x0000000307127812 */ /* 0x040fe200078ec0ff */
[----:B------:R-:W-:Y:S01]  /*0100*/  UIMAD UR6, UR6, UR7, UR4 ;  /* 0x00000007060672a4 */ /* 0x000fe2000f8e0204 */
[----:B------:R-:W-:Y:S01]  /*0110*/  LOP3.LUT R9, R7, 0x7f8, RZ, 0xc0, !PT ;  /* 0x000007f807097812 */ /* 0x000fe200078ec0ff */
[----:B------:R-:W-:Y:S01]  /*0120*/  VIADD R2, R2, 0xffffffff ;  /* 0xffffffff02027836 */ /* 0x000fe20000000000 */
[----:B------:R-:W-:Y:S01]  /*0130*/  UMOV UR4, 0x400 ;  /* 0x0000040000047882 */ /* 0x000fe20000000000 */
[----:B------:R-:W-:Y:S01]  /*0140*/  IMAD.MOV.U32 R6, RZ, RZ, RZ ;  /* 0x000000ffff067224 */ /* 0x000fe200078e00ff */
[----:B------:R-:W-:-:S02]  /*0150*/  CS2R R10, SRZ ;  /* 0x00000000000a7805 */ /* 0x000fc4000001ff00 */
[----:B------:R-:W-:Y:S01]  /*0160*/  ISETP.GE.U32.AND P5, PT, R2, 0x3, PT ;  /* 0x000000030200780c */ /* 0x000fe20003fa6070 */
[----:B0-----:R-:W-:Y:S02]  /*0170*/  ULEA UR4, UR5, UR4, 0x18 ;  /* 0x0000000405047291 */ /* 0x001fe4000f8ec0ff */
[----:B------:R-:W-:-:S04]  /*0180*/  UIADD3 UR5, UPT, UPT, UR11, UR6, URZ ;  /* 0x000000060b057290 */ /* 0x000fc8000fffe0ff */
[----:B------:R-:W-:-:S08]  /*0190*/  LEA R12, R0, UR4, 0x2 ;  /* 0x00000004000c7c11 */ /* 0x000fd0000f8e10ff */
.L_x_7:
[----:B------:R-:W0:Y:S01]  /*01a0*/  LDCU.64 UR6, c[0x0][0x398] ;  /* 0x00007300ff0677ac */ /* 0x000e220008000a00 */
[----:B------:R-:W-:Y:S01]  /*01b0*/  BAR.SYNC.DEFER_BLOCKING 0x0 ;  /* 0x0000000000007b1d */ /* 0x000fe20000010000 */
[----:B------:R-:W-:-:S05]  /*01c0*/  IADD3 R2, P1, PT, R0, R10, RZ ;  /* 0x0000000a00027210 */ /* 0x000fca0007f3e0ff */
[----:B------:R-:W-:Y:S01]  /*01d0*/  IMAD.X R3, RZ, RZ, R11, P1 ;  /* 0x000000ffff037224 */ /* 0x000fe200008e060b */
[----:B0-----:R-:W-:-:S04]  /*01e0*/  ISETP.GE.U32.AND P0, PT, R2, UR6, PT ;  /* 0x0000000602007c0c */ /* 0x001fc8000bf06070 */
[----:B------:R-:W-:-:S13]  /*01f0*/  ISETP.GE.AND.EX P0, PT, R3, UR7, PT, P0 ;  /* 0x0000000703007c0c */ /* 0x000fda000bf06300 */
[----:B------:R-:W0:Y:S02]  /*0200*/  @!P0 LDC.64 R4, c[0x0][0x388] ;  /* 0x0000e200ff048b82 */ /* 0x000e240000000a00 */
[----:B0-----:R-:W-:-:S04]  /*0210*/  @!P0 LEA R4, P1, R2, R4, 0x2 ;  /* 0x0000000402048211 */ /* 0x001fc800078210ff */
[----:B------:R-:W-:-:S06]  /*0220*/  @!P0 LEA.HI.X R5, R2, R5, R3, 0x2, P1 ;  /* 0x0000000502058211 */ /* 0x000fcc00008f1403 */
[----:B------:R-:W2:Y:S01]  /*0230*/  @!P0 LDG.E R5, desc[UR8][R4.64] ;  /* 0x0000000804058981 */ /* 0x000ea2000c1e1900 */
[----:B------:R-:W-:Y:S01]  /*0240*/  IMAD.WIDE.U32 R2, R8, UR6, R10 ;  /* 0x0000000608027c25 */ /* 0x000fe2000f8e000a */
[----:B------:R-:W-:-:S03]  /*0250*/  CS2R R14, SRZ ;  /* 0x00000000000e7805 */ /* 0x000fc6000001ff00 */
[----:B------:R-:W-:-:S04]  /*0260*/  IMAD R17, R8, UR7, RZ ;  /* 0x0000000708117c24 */ /* 0x000fc8000f8e02ff */
[----:B------:R-:W-:Y:S01]  /*0270*/  IMAD.IADD R13, R3, 0x1, R17 ;  /* 0x00000001030d7824 */ /* 0x000fe200078e0211 */
[----:B--2---:R0:W-:Y:S01]  /*0280*/  @!P0 STS [R12], R5 ;  /* 0x000000050c008388 */ /* 0x0041e20000000800 */
[----:B------:R-:W-:Y:S01]  /*0290*/  BAR.SYNC.DEFER_BLOCKING 0x0 ;  /* 0x0000000000007b1d */ /* 0x000fe20000010000 */
[----:B------:R-:W-:-:S13]  /*02a0*/  ISETP.GE.U32.AND P0, PT, R7, 0x8, PT ;  /* 0x000000080700780c */ /* 0x000fda0003f06070 */
[----:B0-----:R-:W-:Y:S05]  /*02b0*/  @!P0 BRA `(.L_x_1) ;  /* 0x00000004003c8947 */ /* 0x001fea0003800000 */
[----:B------:R-:W0:Y:S01]  /*02c0*/  LDCU.64 UR12, c[0x0][0x380] ;  /* 0x00007000ff0c77ac */ /* 0x000e220008000a00 */
[----:B------:R-:W1:Y:S01]  /*02d0*/  S2UR UR6, SR_CgaCtaId ;  /* 0x00000000000679c3 */ /* 0x000e620000008800 */
[C---:B------:R-:W-:Y:S01]  /*02e0*/  IADD3 R24, P0, PT, R2.reuse, 0x3, RZ ;  /* 0x0000000302187810 */ /* 0x040fe20007f1e0ff */
[----:B------:R-:W-:Y:S01]  /*02f0*/  IMAD.MOV.U32 R14, RZ, RZ, R9 ;  /* 0x000000ffff0e7224 */ /* 0x000fe200078e0009 */
[----:B------:R-:W-:Y:S01]  /*0300*/  UMOV UR4, 0x400 ;  /* 0x0000040000047882 */ /* 0x000fe20000000000 */
[----:B------:R-:W-:Y:S02]  /*0310*/  IMAD.MOV.U32 R22, RZ, RZ, RZ ;  /* 0x000000ffff167224 */ /* 0x000fe400078e00ff */
[----:B------:R-:W-:Y:S01]  /*0320*/  IMAD.X R16, R17, 0x1, R3, P0 ;  /* 0x0000000111107824 */ /* 0x000fe200000e0603 */
[----:B0-----:R-:W-:-:S04]  /*0330*/  LEA R4, P1, R2, UR12, 0x2 ;  /* 0x0000000c02047c11 */ /* 0x001fc8000f8210ff */
[----:B------:R-:W-:Y:S02]  /*0340*/  IADD3 R4, P2, PT, R4, 0x10, RZ ;  /* 0x0000001004047810 */ /* 0x000fe40007f5e0ff */
[----:B------:R-:W-:Y:S01]  /*0350*/  LEA.HI.X R5, R2, UR13, R13, 0x2, P1 ;  /* 0x0000000d02057c11 */ /* 0x000fe200088f140d */
[----:B-1----:R-:W-:-:S04]  /*0360*/  ULEA UR4, UR6, UR4, 0x18 ;  /* 0x0000000406047291 */ /* 0x002fc8000f8ec0ff */
[----:B------:R-:W-:Y:S01]  /*0370*/  IMAD.X R5, RZ, RZ, R5, P2 ;  /* 0x000000ffff057224 */ /* 0x000fe200010e0605 */
[----:B------:R-:W-:-:S12]  /*0380*/  UIADD3 UR4, UPT, UPT, UR4, 0x10, URZ ;  /* 0x0000001004047890 */ /* 0x000fd8000fffe0ff */
.L_x_2:
[C---:B------:R-:W-:Y:S02]  /*0390*/  IADD3 R17, P1, PT, R24.reuse, -0x3, RZ ;  /* 0xfffffffd18117810 */ /* 0x040fe40007f3e0ff */
[----:B------:R-:W-:Y:S02]  /*03a0*/  IADD3 R15, P2, PT, R24, -0x2, RZ ;  /* 0xfffffffe180f7810 */ /* 0x000fe40007f5e0ff */
[----:B------:R-:W-:Y:S02]  /*03b0*/  ISETP.GE.U32.AND P0, PT, R17, UR10, PT ;  /* 0x0000000a11007c0c */ /* 0x000fe4000bf06070 */
[C---:B------:R-:W-:Y:S02]  /*03c0*/  IADD3.X R17, PT, PT, R16.reuse, -0x1, RZ, P1, !PT ;  /* 0xffffffff10117810 */ /* 0x040fe40000ffe4ff */
[----:B------:R-:W-:Y:S02]  /*03d0*/  ISETP.GE.U32.AND P4, PT, R15, UR10, PT ;  /* 0x0000000a0f007c0c */ /* 0x000fe4000bf86070 */
[----:B------:R-:W-:-:S02]  /*03e0*/  IADD3.X R15, PT, PT, R16, -0x1, RZ, P2, !PT ;  /* 0xffffffff100f7810 */ /* 0x000fc400017fe4ff */
[----:B------:R-:W-:Y:S02]  /*03f0*/  ISETP.GE.AND.EX P0, PT, R17, UR5, PT, P0 ;  /* 0x0000000511007c0c */ /* 0x000fe4000bf06300 */
[----:B------:R-:W-:-:S11]  /*0400*/  ISETP.GE.AND.EX P4, PT, R15, UR5, PT, P4 ;  /* 0x000000050f007c0c */ /* 0x000fd6000bf86340 */
[----:B------:R-:W2:Y:S04]  /*0410*/  @!P0 LDG.E R19, desc[UR8][R4.64+-0x10] ;  /* 0xfffff00804138981 */ /* 0x000ea8000c1e1900 */
[----:B------:R-:W3:Y:S01]  /*0420*/  @!P4 LDG.E R21, desc[UR8][R4.64+-0xc] ;  /* 0xfffff4080415c981 */ /* 0x000ee2000c1e1900 */
[----:B------:R-:W-:-:S03]  /*0430*/  IADD3 R15, P2, PT, R24, -0x1, RZ ;  /* 0xffffffff180f7810 */ /* 0x000fc60007f5e0ff */
[----:B------:R-:W2:Y:S01]  /*0440*/  @!P0 LDS R20, [UR4+-0x10] ;  /* 0xfffff004ff148984 */ /* 0x000ea20008000800 */
[----:B------:R-:W-:Y:S02]  /*0450*/  ISETP.GE.U32.AND P1, PT, R15, UR10, PT ;  /* 0x0000000a0f007c0c */ /* 0x000fe4000bf26070 */
[----:B------:R-:W-:Y:S01]  /*0460*/  IADD3.X R15, PT, PT, R16, -0x1, RZ, P2, !PT ;  /* 0xffffffff100f7810 */ /* 0x000fe200017fe4ff */
[----:B------:R-:W3:Y:S03]  /*0470*/  @!P4 LDS R25, [UR4+-0xc] ;  /* 0xfffff404ff19c984 */ /* 0x000ee60008000800 */
[----:B------:R-:W-:-:S13]  /*0480*/  ISETP.GE.AND.EX P1, PT, R15, UR5, PT, P1 ;  /* 0x000000050f007c0c */ /* 0x000fda000bf26310 */
[----:B------:R-:W4:Y:S01]  /*0490*/  @!P1 LDG.E R17, desc[UR8][R4.64+-0x8] ;  /* 0xfffff80804119981 */ /* 0x000f22000c1e1900 */
[----:B------:R-:W-:-:S04]  /*04a0*/  ISETP.GE.U32.AND P3, PT, R24, UR10, PT ;  /* 0x0000000a18007c0c */ /* 0x000fc8000bf66070 */
[----:B------:R-:W-:-:S13]  /*04b0*/  ISETP.GE.AND.EX P3, PT, R16, UR5, PT, P3 ;  /* 0x0000000510007c0c */ /* 0x000fda000bf66330 */
[----:B------:R-:W5:Y:S01]  /*04c0*/  @!P3 LDG.E R15, desc[UR8][R4.64+-0x4] ;  /* 0xfffffc08040fb981 */ /* 0x000f62000c1e1900 */
[----:B------:R-:W-:-:S04]  /*04d0*/  IADD3 R23, P6, PT, R24, 0x1, RZ ;  /* 0x0000000118177810 */ /* 0x000fc80007fde0ff */
[----:B------:R-:W-:Y:S01]  /*04e0*/  ISETP.GE.U32.AND P2, PT, R23, UR10, PT ;  /* 0x0000000a17007c0c */ /* 0x000fe2000bf46070 */
[----:B--2---:R-:W-:Y:S01]  /*04f0*/  @!P0 FFMA R6, R19, R20, R6 ;  /* 0x0000001413068223 */ /* 0x004fe20000000006 */
[----:B------:R-:W-:-:S03]  /*0500*/  IADD3 R19, P0, PT, R24, 0x2, RZ ;  /* 0x0000000218137810 */ /* 0x000fc60007f1e0ff */
[----:B---3--:R-:W-:Y:S01]  /*0510*/  @!P4 FFMA R6, R21, R25, R6 ;  /* 0x000000191506c223 */ /* 0x008fe20000000006 */
[--C-:B------:R-:W-:Y:S01]  /*0520*/  IMAD.X R21, RZ, RZ, R16.reuse, P6 ;  /* 0x000000ffff157224 */ /* 0x100fe200030e0610 */
[----:B------:R-:W-:Y:S01]  /*0530*/  ISETP.GE.U32.AND P4, PT, R19, UR10, PT ;  /* 0x0000000a13007c0c */ /* 0x000fe2000bf86070 */
[--C-:B------:R-:W-:Y:S01]  /*0540*/  IMAD.X R20, RZ, RZ, R16.reuse, P0 ;  /* 0x000000ffff147224 */ /* 0x100fe200000e0610 */
[----:B------:R-:W-:Y:S02]  /*0550*/  IADD3 R19, P6, PT, R24, 0x3, RZ ;  /* 0x0000000318137810 */ /* 0x000fe40007fde0ff */
[----:B------:R-:W-:Y:S02]  /*0560*/  ISETP.GE.AND.EX P2, PT, R21, UR5, PT, P2 ;  /* 0x0000000515007c0c */ /* 0x000fe4000bf46320 */
[----:B------:R-:W-:Y:S01]  /*0570*/  ISETP.GE.AND.EX P4, PT, R20, UR5, PT, P4 ;  /* 0x0000000514007c0c */ /* 0x000fe2000bf86340 */
[----:B------:R-:W-:Y:S01]  /*0580*/  IMAD.X R20, RZ, RZ, R16, P6 ;  /* 0x000000ffff147224 */ /* 0x000fe200030e0610 */
[----:B------:R-:W-:-:S02]  /*0590*/  ISETP.GE.U32.AND P0, PT, R19, UR10, PT ;  /* 0x0000000a13007c0c */ /* 0x000fc4000bf06070 */
[----:B------:R-:W-:Y:S02]  /*05a0*/  IADD3 R19, P6, PT, R24, 0x4, RZ ;  /* 0x0000000418137810 */ /* 0x000fe40007fde0ff */
[----:B------:R-:W-:-:S03]  /*05b0*/  ISETP.GE.AND.EX P0, PT, R20, UR5, PT, P0 ;  /* 0x0000000514007c0c */ /* 0x000fc6000bf06300 */
[----:B------:R-:W-:Y:S01]  /*05c0*/  IMAD.X R20, RZ, RZ, R16, P6 ;  /* 0x000000ffff147224 */ /* 0x000fe200030e0610 */
[----:B------:R-:W-:Y:S01]  /*05d0*/  ISETP.GE.U32.AND P6, PT, R19, UR10, PT ;  /* 0x0000000a13007c0c */ /* 0x000fe2000bfc6070 */
[----:B------:R-:W2:Y:S03]  /*05e0*/  @!P2 LDG.E R25, desc[UR8][R4.64] ;  /* 0x000000080419a981 */ /* 0x000ea6000c1e1900 */
[----:B------:R-:W-:Y:S01]  /*05f0*/  ISETP.GE.AND.EX P6, PT, R20, UR5, PT, P6 ;  /* 0x0000000514007c0c */ /* 0x000fe2000bfc6360 */
[----:B------:R-:W3:Y:S04]  /*0600*/  @!P4 LDG.E R23, desc[UR8][R4.64+0x4] ;  /* 0x000004080417c981 */ /* 0x000ee8000c1e1900 */
[----:B------:R-:W3:Y:S04]  /*0610*/  @!P0 LDG.E R21, desc[UR8][R4.64+0x8] ;  /* 0x0000080804158981 */ /* 0x000ee8000c1e1900 */
[----:B------:R-:W4:Y:S04]  /*0620*/  @!P1 LDS R20, [UR4+-0x8] ;  /* 0xfffff804ff149984 */ /* 0x000f280008000800 */
[----:B------:R0:W3:Y:S04]  /*0630*/  @!P6 LDG.E R19, desc[UR8][R4.64+0xc] ;  /* 0x00000c080413e981 */ /* 0x0000e8000c1e1900 */
[----:B------:R-:W-:Y:S01]  /*0640*/  @!P6 LDS R26, [UR4+0xc] ;  /* 0x00000c04ff1ae984 */ /* 0x000fe20008000800 */
[----:B----4-:R-:W-:Y:S01]  /*0650*/  @!P1 FFMA R6, R17, R20, R6 ;  /* 0x0000001411069223 */ /* 0x010fe20000000006 */
[----:B------:R-:W-:-:S02]  /*0660*/  IADD3 R14, P1, PT, R14, -0x8, RZ ;  /* 0xfffffff80e0e7810 */ /* 0x000fc40007f3e0ff */
[----:B------:R-:W5:Y:S02]  /*0670*/  @!P3 LDS R20, [UR4+-0x4] ;  /* 0xfffffc04ff14b984 */ /* 0x000f640008000800 */
[----:B------:R-:W-:Y:S02]  /*0680*/  IADD3.X R22, PT, PT, R22, -0x1, RZ, P1, !PT ;  /* 0xffffffff16167810 */ /* 0x000fe40000ffe4ff */
[----:B------:R-:W2:Y:S01]  /*0690*/  @!P2 LDS R17, [UR4] ;  /* 0x00000004ff11a984 */ /* 0x000ea20008000800 */
[----:B------:R-:W-:-:S04]  /*06a0*/  ISETP.NE.U32.AND P1, PT, R14, RZ, PT ;  /* 0x000000ff0e00720c */ /* 0x000fc80003f25070 */
[----:B------:R-:W-:Y:S01]  /*06b0*/  ISETP.NE.AND.EX P1, PT, R22, RZ, PT, P1 ;  /* 0x000000ff1600720c */ /* 0x000fe20003f25310 */
[----:B-----5:R-:W-:Y:S02]  /*06c0*/  @!P3 FFMA R6, R15, R20, R6 ;  /* 0x000000140f06b223 */ /* 0x020fe40000000006 */
[----:B------:R-:W3:Y:S04]  /*06d0*/  @!P4 LDS R15, [UR4+0x4] ;  /* 0x00000404ff0fc984 */ /* 0x000ee80008000800 */
[----:B------:R-:W1:Y:S01]  /*06e0*/  @!P0 LDS R20, [UR4+0x8] ;  /* 0x00000804ff148984 */ /* 0x000e620008000800 */
[----:B------:R-:W-:Y:S01]  /*06f0*/  UIADD3 UR4, UPT, UPT, UR4, 0x20, URZ ;  /* 0x0000002004047890 */ /* 0x000fe2000fffe0ff */
[----:B--2---:R-:W-:Y:S01]  /*0700*/  @!P2 FFMA R6, R25, R17, R6 ;  /* 0x000000111906a223 */ /* 0x004fe20000000006 */
[----:B0-----:R-:W-:-:S03]  /*0710*/  IADD3 R4, P2, PT, R4, 0x20, RZ ;  /* 0x0000002004047810 */ /* 0x001fc60007f5e0ff */
[----:B---3--:R-:W-:Y:S02]  /*0720*/  @!P4 FFMA R6, R23, R15, R6 ;  /* 0x0000000f1706c223 */ /* 0x008fe40000000006 */
[----:B------:R-:W-:Y:S02]  /*0730*/  IMAD.X R5, RZ, RZ, R5, P2 ;  /* 0x000000ffff057224 */ /* 0x000fe400010e0605 */
[----:B-1----:R-:W-:Y:S01]  /*0740*/  @!P0 FFMA R6, R21, R20, R6 ;  /* 0x0000001415068223 */ /* 0x002fe20000000006 */
[----:B------:R-:W-:-:S05]  /*0750*/  IADD3 R24, P0, PT, R24, 0x8, RZ ;  /* 0x0000000818187810 */ /* 0x000fca0007f1e0ff */
[----:B------:R-:W-:Y:S02]  /*0760*/  IMAD.X R16, RZ, RZ, R16, P0 ;  /* 0x000000ffff107224 */ /* 0x000fe400000e0610 */
[----:B------:R-:W-:Y:S01]  /*0770*/  @!P6 FFMA R6, R19, R26, R6 ;  /* 0x0000001a1306e223 */ /* 0x000fe20000000006 */
[----:B------:R-:W-:Y:S06]  /*0780*/  @P1 BRA `(.L_x_2) ;  /* 0xfffffffc00001947 */ /* 0x000fec000383ffff */
[----:B------:R-:W-:Y:S02]  /*0790*/  IMAD.MOV.U32 R15, RZ, RZ, R9 ;  /* 0x000000ffff0f7224 */ /* 0x000fe400078e0009 */
[----:B------:R-:W-:-:S07]  /*07a0*/  IMAD.MOV.U32 R14, RZ, RZ, RZ ;  /* 0x000000ffff0e7224 */ /* 0x000fce00078e00ff */
.L_x_1:
[----:B------:R-:W-:-:S13]  /*07b0*/  LOP3.LUT P0, RZ, R7, 0x7, RZ, 0xc0, !PT ;  /* 0x0000000707ff7812 */ /* 0x000fda000780c0ff */
[----:B------:R-:W-:Y:S05]  /*07c0*/  @!P0 BRA `(.L_x_3) ;  /* 0x0000000400508947 */ /* 0x000fea0003800000 */
[----:B------:R-:W-:Y:S01]  /*07d0*/  ISETP.NE.AND P4, PT, R18, RZ, PT ;  /* 0x000000ff1200720c */ /* 0x000fe20003f85270 */
[----:B------:R-:W-:-:S12]  /*07e0*/  @!P5 BRA `(.L_x_4) ;  /* 0x000000000094d947 */ /* 0x000fd80003800000 */
[----:B------:R-:W0:Y:S01]  /*07f0*/  LDCU.64 UR6, c[0x0][0x380] ;  /* 0x00007000ff0677ac */ /* 0x000e220008000a00 */
[----:B------:R-:W-:-:S04]  /*0800*/  IADD3 R16, P0, PT, R15, R2, RZ ;  /* 0x000000020f107210 */ /* 0x000fc80007f1e0ff */
[----:B------:R-:W-:Y:S01]  /*0810*/  IADD3 R5, P1, PT, R16, 0x1, RZ ;  /* 0x0000000110057810 */ /* 0x000fe20007f3e0ff */
[----:B------:R-:W-:Y:S01]  /*0820*/  IMAD.X R17, R14, 0x1, R13, P0 ;  /* 0x000000010e117824 */ /* 0x000fe200000e060d */
[C---:B------:R-:W-:Y:S02]  /*0830*/  ISETP.GE.U32.AND P0, PT, R16.reuse, UR10, PT ;  /* 0x0000000a10007c0c */ /* 0x040fe4000bf06070 */
[----:B------:R-:W-:Y:S01]  /*0840*/  IADD3 R19, P3, PT, R16, 0x2, RZ ;  /* 0x0000000210137810 */ /* 0x000fe20007f7e0ff */
[--C-:B------:R-:W-:Y:S01]  /*0850*/  IMAD.X R20, RZ, RZ, R17.reuse, P1 ;  /* 0x000000ffff147224 */ /* 0x100fe200008e0611 */
[----:B------:R-:W-:Y:S02]  /*0860*/  ISETP.GE.U32.AND P2, PT, R5, UR10, PT ;  /* 0x0000000a05007c0c */ /* 0x000fe4000bf46070 */
[----:B------:R-:W-:Y:S02]  /*0870*/  ISETP.GE.AND.EX P0, PT, R17, UR5, PT, P0 ;  /* 0x0000000511007c0c */ /* 0x000fe4000bf06300 */
[----:B------:R-:W-:Y:S01]  /*0880*/  ISETP.GE.U32.AND P1, PT, R19, UR10, PT ;  /* 0x0000000a13007c0c */ /* 0x000fe2000bf26070 */
[----:B------:R-:W-:Y:S01]  /*0890*/  IMAD.X R19, RZ, RZ, R17, P3 ;  /* 0x000000ffff137224 */ /* 0x000fe200018e0611 */
[----:B------:R-:W-:-:S02]  /*08a0*/  ISETP.GE.AND.EX P2, PT, R20, UR5, PT, P2 ;  /* 0x0000000514007c0c */ /* 0x000fc4000bf46320 */
[C---:B0-----:R-:W-:Y:S02]  /*08b0*/  LEA R4, P6, R16.reuse, UR6, 0x2 ;  /* 0x0000000610047c11 */ /* 0x041fe4000f8c10ff */
[----:B------:R-:W-:Y:S02]  /*08c0*/  ISETP.GE.AND.EX P1, PT, R19, UR5, PT, P1 ;  /* 0x0000000513007c0c */ /* 0x000fe4000bf26310 */
[C---:B------:R-:W-:Y:S02]  /*08d0*/  LEA.HI.X R5, R16.reuse, UR7, R17, 0x2, P6 ;  /* 0x0000000710057c11 */ /* 0x040fe4000b0f1411 */
[----:B------:R-:W-:-:S04]  /*08e0*/  IADD3 R16, P6, PT, R16, 0x3, RZ ;  /* 0x0000000310107810 */ /* 0x000fc80007fde0ff */
[----:B------:R-:W-:Y:S01]  /*08f0*/  ISETP.GE.U32.AND P3, PT, R16, UR10, PT ;  /* 0x0000000a10007c0c */ /* 0x000fe2000bf66070 */
[----:B------:R-:W-:Y:S01]  /*0900*/  IMAD.X R16, RZ, RZ, R17, P6 ;  /* 0x000000ffff107224 */ /* 0x000fe200030e0611 */
[----:B------:R-:W2:Y:S04]  /*0910*/  @!P2 LDG.E R19, desc[UR8][R4.64+0x4] ;  /* 0x000004080413a981 */ /* 0x000ea8000c1e1900 */
[----:B------:R-:W-:Y:S01]  /*0920*/  ISETP.GE.AND.EX P3, PT, R16, UR5, PT, P3 ;  /* 0x0000000510007c0c */ /* 0x000fe2000bf66330 */
[----:B------:R-:W3:Y:S04]  /*0930*/  @!P0 LDG.E R17, desc[UR8][R4.64] ;  /* 0x0000000804118981 */ /* 0x000ee8000c1e1900 */
[----:B------:R-:W4:Y:S08]  /*0940*/  @!P1 LDG.E R21, desc[UR8][R4.64+0x8] ;  /* 0x0000080804159981 */ /* 0x000f30000c1e1900 */
[----:B------:R-:W5:Y:S01]  /*0950*/  @!P3 LDG.E R23, desc[UR8][R4.64+0xc] ;  /* 0x00000c080417b981 */ /* 0x000f62000c1e1900 */
[----:B------:R-:W0:Y:S01]  /*0960*/  S2R R25, SR_CgaCtaId ;  /* 0x0000000000197919 */ /* 0x000e220000008800 */
[----:B------:R-:W-:-:S04]  /*0970*/  MOV R16, 0x400 ;  /* 0x0000040000107802 */ /* 0x000fc80000000f00 */
[----:B0-----:R-:W-:-:S05]  /*0980*/  LEA R16, R25, R16, 0x18 ;  /* 0x0000001019107211 */ /* 0x001fca00078ec0ff */
[----:B------:R-:W-:-:S05]  /*0990*/  IMAD R22, R15, 0x4, R16 ;  /* 0x000000040f167824 */ /* 0x000fca00078e0210 */
[----:B------:R-:W3:Y:S04]  /*09a0*/  @!P0 LDS R16, [R22] ;  /* 0x0000000016108984 */ /* 0x000ee80000000800 */
[----:B------:R-:W2:Y:S04]  /*09b0*/  @!P2 LDS R24, [R22+0x4] ;  /* 0x000004001618a984 */ /* 0x000ea80000000800 */
[----:B------:R-:W4:Y:S04]  /*09c0*/  @!P1 LDS R20, [R22+0x8] ;  /* 0x0000080016149984 */ /* 0x000f280000000800 */
[----:B------:R-:W5:Y:S01]  /*09d0*/  @!P3 LDS R25, [R22+0xc] ;  /* 0x00000c001619b984 */ /* 0x000f620000000800 */
[----:B---3--:R-:W-:Y:S01]  /*09e0*/  @!P0 FFMA R6, R17, R16, R6 ;  /* 0x0000001011068223 */ /* 0x008fe20000000006 */
[----:B------:R-:W-:-:S03]  /*09f0*/  IADD3 R15, P0, PT, R15, 0x4, RZ ;  /* 0x000000040f0f7810 */ /* 0x000fc60007f1e0ff */
[----:B--2---:R-:W-:-:S04]  /*0a00*/  @!P2 FFMA R6, R19, R24, R6 ;  /* 0x000000181306a223 */ /* 0x004fc80000000006 */
[----:B----4-:R-:W-:Y:S01]  /*0a10*/  @!P1 FFMA R6, R21, R20, R6 ;  /* 0x0000001415069223 */ /* 0x010fe20000000006 */
[----:B------:R-:W-:-:S03]  /*0a20*/  IMAD.X R14, RZ, RZ, R14, P0 ;  /* 0x000000ffff0e7224 */ /* 0x000fc600000e060e */
[----:B-----5:R-:W-:-:S07]  /*0a30*/  @!P3 FFMA R6, R23, R25, R6 ;  /* 0x000000191706b223 */ /* 0x020fce0000000006 */
.L_x_4:
[----:B------:R-:W-:Y:S05]  /*0a40*/  @!P4 BRA `(.L_x_3) ;  /* 0x0000000000b0c947 */ /* 0x000fea0003800000 */
[----:B------:R-:W-:Y:S02]  /*0a50*/  ISETP.NE.AND P0, PT, R18, 0x1, PT ;  /* 0x000000011200780c */ /* 0x000fe40003f05270 */
[----:B------:R-:W-:-:S11]  /*0a60*/  LOP3.LUT P2, RZ, R7, 0x1, RZ, 0xc0, !PT ;  /* 0x0000000107ff7812 */ /* 0x000fd6000784c0ff */
[----:B------:R-:W-:Y:S05]  /*0a70*/  @!P0 BRA `(.L_x_5) ;  /* 0x00000000005c8947 */ /* 0x000fea0003800000 */
[----:B------:R-:W0:Y:S01]  /*0a80*/  LDCU.64 UR6, c[0x0][0x380] ;  /* 0x00007000ff0677ac */ /* 0x000e220008000a00 */
[----:B------:R-:W-:-:S04]  /*0a90*/  IADD3 R5, P1, PT, R15, R2, RZ ;  /* 0x000000020f057210 */ /* 0x000fc80007f3e0ff */
[C---:B------:R-:W-:Y:S01]  /*0aa0*/  IADD3 R4, P3, PT, R5.reuse, 0x1, RZ ;  /* 0x0000000105047810 */ /* 0x040fe20007f7e0ff */
[----:B------:R-:W-:Y:S01]  /*0ab0*/  IMAD.X R16, R14, 0x1, R13, P1 ;  /* 0x000000010e107824 */ /* 0x000fe200008e060d */
[----:B------:R-:W-:Y:S02]  /*0ac0*/  ISETP.GE.U32.AND P0, PT, R5, UR10, PT ;  /* 0x0000000a05007c0c */ /* 0x000fe4000bf06070 */
[----:B------:R-:W-:Y:S01]  /*0ad0*/  ISETP.GE.U32.AND P1, PT, R4, UR10, PT ;  /* 0x0000000a04007c0c */ /* 0x000fe2000bf26070 */
[----:B------:R-:W-:Y:S01]  /*0ae0*/  IMAD.X R17, RZ, RZ, R16, P3 ;  /* 0x000000ffff117224 */ /* 0x000fe200018e0610 */
[----:B------:R-:W-:-:S04]  /*0af0*/  ISETP.GE.AND.EX P0, PT, R16, UR5, PT, P0 ;  /* 0x0000000510007c0c */ /* 0x000fc8000bf06300 */
[----:B------:R-:W-:Y:S02]  /*0b00*/  ISETP.GE.AND.EX P1, PT, R17, UR5, PT, P1 ;  /* 0x0000000511007c0c */ /* 0x000fe4000bf26310 */
[----:B0-----:R-:W-:-:S04]  /*0b10*/  LEA R4, P3, R5, UR6, 0x2 ;  /* 0x0000000605047c11 */ /* 0x001fc8000f8610ff */
[----:B------:R-:W-:-:S05]  /*0b20*/  LEA.HI.X R5, R5, UR7, R16, 0x2, P3 ;  /* 0x0000000705057c11 */ /* 0x000fca00098f1410 */
[----:B------:R-:W2:Y:S04]  /*0b30*/  @!P0 LDG.E R17, desc[UR8][R4.64] ;  /* 0x0000000804118981 */ /* 0x000ea8000c1e1900 */
[----:B------:R-:W3:Y:S01]  /*0b40*/  @!P1 LDG.E R19, desc[UR8][R4.64+0x4] ;  /* 0x0000040804139981 */ /* 0x000ee2000c1e1900 */
[----:B------:R-:W-:Y:S01]  /*0b50*/  MOV R16, 0x400 ;  /* 0x0000040000107802 */ /* 0x000fe20000000f00 */
[----:B------:R-:W0:Y:S03]  /*0b60*/  S2R R21, SR_CgaCtaId ;  /* 0x0000000000157919 */ /* 0x000e260000008800 */
[----:B0-----:R-:W-:-:S05]  /*0b70*/  LEA R16, R21, R16, 0x18 ;  /* 0x0000001015107211 */ /* 0x001fca00078ec0ff */
[C---:B------:R-:W-:Y:S01]  /*0b80*/  IMAD R21, R15.reuse, 0x4, R16 ;  /* 0x000000040f157824 */ /* 0x040fe200078e0210 */
[----:B------:R-:W-:-:S04]  /*0b90*/  IADD3 R15, P3, PT, R15, 0x2, RZ ;  /* 0x000000020f0f7810 */ /* 0x000fc80007f7e0ff */
[----:B------:R-:W2:Y:S01]  /*0ba0*/  @!P0 LDS R16, [R21] ;  /* 0x0000000015108984 */ /* 0x000ea20000000800 */
[----:B------:R-:W-:-:S03]  /*0bb0*/  IMAD.X R14, RZ, RZ, R14, P3 ;  /* 0x000000ffff0e7224 */ /* 0x000fc600018e060e */
[----:B------:R-:W3:Y:S01]  /*0bc0*/  @!P1 LDS R20, [R21+0x4] ;  /* 0x0000040015149984 */ /* 0x000ee20000000800 */
[----:B--2---:R-:W-:-:S04]  /*0bd0*/  @!P0 FFMA R6, R17, R16, R6 ;  /* 0x0000001011068223 */ /* 0x004fc80000000006 */
[----:B---3--:R-:W-:-:S07]  /*0be0*/  @!P1 FFMA R6, R19, R20, R6 ;  /* 0x0000001413069223 */ /* 0x008fce0000000006 */
.L_x_5:
[----:B------:R-:W-:Y:S05]  /*0bf0*/  @!P2 BRA `(.L_x_3) ;  /* 0x000000000044a947 */ /* 0x000fea0003800000 */
[----:B------:R-:W-:Y:S01]  /*0c00*/  IADD3 R3, P0, PT, R15, R2, RZ ;  /* 0x000000020f037210 */ /* 0x000fe20007f1e0ff */
[----:B------:R-:W-:Y:S04]  /*0c10*/  BSSY.RECONVERGENT B0, `(.L_x_3) ;  /* 0x000000f000007945 */ /* 0x000fe80003800200 */
[----:B------:R-:W-:Y:S01]  /*0c20*/  IMAD.X R14, R14, 0x1, R13, P0 ;  /* 0x000000010e0e7824 */ /* 0x000fe200000e060d */
[----:B------:R-:W-:-:S04]  /*0c30*/  ISETP.GE.U32.AND P0, PT, R3, UR10, PT ;  /* 0x0000000a03007c0c */ /* 0x000fc8000bf06070 */
[----:B------:R-:W-:-:S13]  /*0c40*/  ISETP.GE.AND.EX P0, PT, R14, UR5, PT, P0 ;  /* 0x000000050e007c0c */ /* 0x000fda000bf06300 */
[----:B------:R-:W-:Y:S05]  /*0c50*/  @P0 BRA `(.L_x_6) ;  /* 0x0000000000280947 */ /* 0x000fea0003800000 */
[----:B------:R-:W0:Y:S02]  /*0c60*/  LDCU.64 UR6, c[0x0][0x380] ;  /* 0x00007000ff0677ac */ /* 0x000e240008000a00 */
[----:B0-----:R-:W-:-:S04]  /*0c70*/  LEA R2, P0, R3, UR6, 0x2 ;  /* 0x0000000603027c11 */ /* 0x001fc8000f8010ff */
[----:B------:R-:W-:-:S06]  /*0c80*/  LEA.HI.X R3, R3, UR7, R14, 0x2, P0 ;  /* 0x0000000703037c11 */ /* 0x000fcc00080f140e */
[----:B------:R-:W2:Y:S01]  /*0c90*/  LDG.E R3, desc[UR8][R2.64] ;  /* 0x0000000802037981 */ /* 0x000ea2000c1e1900 */
[----:B------:R-:W-:Y:S01]  /*0ca0*/  MOV R4, 0x400 ;  /* 0x0000040000047802 */ /* 0x000fe20000000f00 */
[----:B------:R-:W0:Y:S03]  /*0cb0*/  S2R R5, SR_CgaCtaId ;  /* 0x0000000000057919 */ /* 0x000e260000008800 */
[----:B0-----:R-:W-:-:S05]  /*0cc0*/  LEA R4, R5, R4, 0x18 ;  /* 0x0000000405047211 */ /* 0x001fca00078ec0ff */
[----:B------:R-:W-:-:S06]  /*0cd0*/  IMAD R4, R15, 0x4, R4 ;  /* 0x000000040f047824 */ /* 0x000fcc00078e0204 */
[----:B------:R-:W2:Y:S02]  /*0ce0*/  LDS R4, [R4] ;  /* 0x0000000004047984 */ /* 0x000ea40000000800 */
[----:B--2---:R-:W-:-:S07]  /*0cf0*/  FFMA R6, R3, R4, R6 ;  /* 0x0000000403067223 */ /* 0x004fce0000000006 */
.L_x_6:
[----:B------:R-:W-:Y:S05]  /*0d00*/  BSYNC.RECONVERGENT B0 ;  /* 0x0000000000007941 */ /* 0x000fea0003800200 */
.L_x_3:
[----:B------:R-:W0:Y:S01]  /*0d10*/  LDCU.64 UR6, c[0x0][0x398] ;  /* 0x00007300ff0677ac */ /* 0x000e220008000a00 */
[----:B------:R-:W-:-:S05]  /*0d20*/  IADD3 R10, P0, PT, R7, R10, RZ ;  /* 0x0000000a070a7210 */ /* 0x000fca0007f1e0ff */
[----:B------:R-:W-:Y:S01]  /*0d30*/  IMAD.X R11, RZ, RZ, R11, P0 ;  /* 0x000000ffff0b7224 */ /* 0x000fe200000e060b */
[----:B0-----:R-:W-:-:S04]  /*0d40*/  ISETP.GE.U32.AND P0, PT, R10, UR6, PT ;  /* 0x000000060a007c0c */ /* 0x001fc8000bf06070 */
[----:B------:R-:W-:-:S13]  /*0d50*/  ISETP.GE.AND.EX P0, PT, R11, UR7, PT, P0 ;  /* 0x000000070b007c0c */ /* 0x000fda000bf06300 */
[----:B------:R-:W-:Y:S05]  /*0d60*/  @!P0 BRA `(.L_x_7) ;  /* 0xfffffff4000c8947 */ /* 0x000fea000383ffff */
.L_x_0:
[----:B------:R-:W-:-:S04]  /*0d70*/  ISETP.GE.U32.AND P0, PT, R8, UR6, PT ;  /* 0x0000000608007c0c */ /* 0x000fc8000bf06070 */
[----:B------:R-:W-:-:S13]  /*0d80*/  ISETP.GE.AND.EX P0, PT, RZ, UR7, PT, P0 ;  /* 0x00000007ff007c0c */ /* 0x000fda000bf06300 */
[----:B------:R-:W-:Y:S05]  /*0d90*/  @P0 EXIT ;  /* 0x000000000000094d */ /* 0x000fea0003800000 */
[----:B------:R-:W0:Y:S02]  /*0da0*/  LDCU.64 UR4, c[0x0][0x390] ;  /* 0x00007200ff0477ac */ /* 0x000e240008000a00 */
[----:B0-----:R-:W-:-:S04]  /*0db0*/  LEA R2, P0, R8, UR4, 0x2 ;  /* 0x0000000408027c11 */ /* 0x001fc8000f8010ff */
[----:B------:R-:W-:-:S05]  /*0dc0*/  LEA.HI.X R3, R8, UR5, RZ, 0x2, P0 ;  /* 0x0000000508037c11 */ /* 0x000fca00080f14ff */
[----:B------:R-:W-:Y:S01]  /*0dd0*/  STG.E desc[UR8][R2.64], R6 ;  /* 0x0000000602007986 */ /* 0x000fe2000c101908 */
[----:B------:R-:W-:Y:S05]  /*0de0*/  EXIT ;  /* 0x000000000000794d */ /* 0x000fea0003800000 */
.L_x_8:
[----:B------:R-:W-:-:S00]  /*0df0*/  BRA `(.L_x_8) ;  /* 0xfffffffc00fc7947 */ /* 0x000fc0000383ffff */
[----:B------:R-:W-:-:S00]  /*0e00*/  NOP ;  /* 0x0000000000007918 */ /* 0x000fc00000000000 */
[----:B------:R-:W-:-:S00]  /*0e10*/  NOP ;  /* 0x0000000000007918 */ /* 0x000fc00000000000 */
[----:B------:R-:W-:-:S00]  /*0e20*/  NOP ;  /* 0x0000000000007918 */ /* 0x000fc00000000000 */
[----:B------:R-:W-:-:S00]  /*0e30*/  NOP ;  /* 0x0000000000007918 */ /* 0x000fc00000000000 */
[----:B------:R-:W-:-:S00]  /*0e40*/  NOP ;  /* 0x0000000000007918 */ /* 0x000fc00000000000 */
[----:B------:R-:W-:-:S00]  /*0e50*/  NOP ;  /* 0x0000000000007918 */ /* 0x000fc00000000000 */
[----:B------:R-:W-:-:S00]  /*0e60*/  NOP ;  /* 0x0000000000007918 */ /* 0x000fc00000000000 */
[----:B------:R-:W-:-:S00]  /*0e70*/  NOP ;  /* 0x0000000000007918 */ /* 0x000fc00000000000 */
.L_x_9:


//--------------------- .nv.shared._Z16d_matvecProdCudaPfS_S_l --------------------------
	.section	.nv.shared._Z16d_matvecProdCudaPfS_S_l,"aw",@nobits
	.sectionflags	@""
	.align	16
	.zero		1024


//--------------------- .nv.shared.reserved.0     --------------------------
	.section	.nv.shared.reserved.0,"aw",@nobits
	.weak		__nv_reservedSMEM_offset_0_alias
	.size		__nv_reservedSMEM_offset_0_alias, 0, 64
	.other		__nv_reservedSMEM_offset_0_alias,@"STO_CUDA_RESERVED_SHARED STV_DEFAULT"
__nv_reservedSMEM_offset_0_alias:
	.zero		0
	.zero		64


//--------------------- .nv.constant0._Z16d_matvecProdCudaPfS_S_l --------------------------
	.section	.nv.constant0._Z16d_matvecProdCudaPfS_S_l,"a",@progbits
	.sectionflags	@""
	.align	4
.nv.constant0._Z16d_matvecProdCudaPfS_S_l:
	.zero		928


//--------------------- SYMBOLS --------------------------

	.type		.nv.reservedSmem.offset0,@object
	.size		.nv.reservedSmem.offset0,0x4
	.type		.nv.reservedSmem.cap,@object
	.size		.nv.reservedSmem.cap,0x4
